	.headerflags	@"EF_CUDA_TEXMODE_UNIFIED EF_CUDA_64BIT_ADDRESS EF_CUDA_ACCELERATORS EF_CUDA_SM90 EF_CUDA_VIRTUAL_SM(EF_CUDA_SM90)"
	.elftype	@"ET_EXEC"


//--------------------- .nv.info                  --------------------------
	.section	.nv.info,"",@"SHT_CUDA_INFO"
	.align	4


	//----- nvinfo : EIATTR_REGCOUNT
	.align		4
        /*0000*/ 	.byte	0x04, 0x2f
        /*0002*/ 	.short	(.L_3 - .L_2)
	.align		4
.L_2:
        /*0004*/ 	.word	index@(triton_poi_fused__native_batch_norm_legit_no_training_leaky_relu_6)
        /*0008*/ 	.word	0x00000010


	//----- nvinfo : EIATTR_MIN_STACK_SIZE
	.align		4
.L_3:
        /*000c*/ 	.byte	0x04, 0x12
        /*000e*/ 	.short	(.L_5 - .L_4)
	.align		4
.L_4:
        /*0010*/ 	.word	index@(triton_poi_fused__native_batch_norm_legit_no_training_leaky_relu_6)
        /*0014*/ 	.word	0x00000000


	//----- nvinfo : EIATTR_FRAME_SIZE
	.align		4
.L_5:
        /*0018*/ 	.byte	0x04, 0x11
        /*001a*/ 	.short	(.L_7 - .L_6)
	.align		4
.L_6:
        /*001c*/ 	.word	index@(triton_poi_fused__native_batch_norm_legit_no_training_leaky_relu_6)
        /*0020*/ 	.word	0x00000000


	//----- nvinfo : EIATTR_MIN_STACK_SIZE
	.align		4
.L_7:
        /*0024*/ 	.byte	0x04, 0x12
        /*0026*/ 	.short	(.L_9 - .L_8)
	.align		4
.L_8:
        /*0028*/ 	.word	index@(triton_poi_fused__native_batch_norm_legit_no_training_leaky_relu_6)
        /*002c*/ 	.word	0x00000000
.L_9:


//--------------------- .nv.info.triton_poi_fused__native_batch_norm_legit_no_training_leaky_relu_6 --------------------------
	.section	.nv.info.triton_poi_fused__native_batch_norm_legit_no_training_leaky_relu_6,"",@"SHT_CUDA_INFO"
	.sectionflags	@""
	.align	4


	//----- nvinfo : EIATTR_CUDA_API_VERSION
	.align		4
        /*0000*/ 	.byte	0x04, 0x37
        /*0002*/ 	.short	(.L_11 - .L_10)
.L_10:
        /*0004*/ 	.word	0x0000007c


	//----- nvinfo : EIATTR_KPARAM_INFO
	.align		4
.L_11:
        /*0008*/ 	.byte	0x04, 0x17
        /*000a*/ 	.short	(.L_13 - .L_12)
.L_12:
        /*000c*/ 	.word	0x00000000
        /*0010*/ 	.short	0x0006
        /*0012*/ 	.short	0x0030
        /*0014*/ 	.byte	0x00, 0xf0, 0x11, 0x00


	//----- nvinfo : EIATTR_KPARAM_INFO
	.align		4
.L_13:
        /*0018*/ 	.byte	0x04, 0x17
        /*001a*/ 	.short	(.L_15 - .L_14)
.L_14:
        /*001c*/ 	.word	0x00000000
        /*0020*/ 	.short	0x0005
        /*0022*/ 	.short	0x0028
        /*0024*/ 	.byte	0x00, 0xf4, 0x21, 0x00


	//----- nvinfo : EIATTR_KPARAM_INFO
	.align		4
.L_15:
        /*0028*/ 	.byte	0x04, 0x17
        /*002a*/ 	.short	(.L_17 - .L_16)
.L_16:
        /*002c*/ 	.word	0x00000000
        /*0030*/ 	.short	0x0004
        /*0032*/ 	.short	0x0020
        /*0034*/ 	.byte	0x00, 0xf4, 0x21, 0x00


	//----- nvinfo : EIATTR_KPARAM_INFO
	.align		4
.L_17:
        /*0038*/ 	.byte	0x04, 0x17
        /*003a*/ 	.short	(.L_19 - .L_18)
.L_18:
        /*003c*/ 	.word	0x00000000
        /*0040*/ 	.short	0x0003
        /*0042*/ 	.short	0x0018
        /*0044*/ 	.byte	0x00, 0xf4, 0x21, 0x00


	//----- nvinfo : EIATTR_KPARAM_INFO
	.align		4
.L_19:
        /*0048*/ 	.byte	0x04, 0x17
        /*004a*/ 	.short	(.L_21 - .L_20)
.L_20:
        /*004c*/ 	.word	0x00000000
        /*0050*/ 	.short	0x0002
        /*0052*/ 	.short	0x0010
        /*0054*/ 	.byte	0x00, 0xf4, 0x21, 0x00


	//----- nvinfo : EIATTR_KPARAM_INFO
	.align		4
.L_21:
        /*0058*/ 	.byte	0x04, 0x17
        /*005a*/ 	.short	(.L_23 - .L_22)
.L_22:
        /*005c*/ 	.word	0x00000000
        /*0060*/ 	.short	0x0001
        /*0062*/ 	.short	0x0008
        /*0064*/ 	.byte	0x00, 0xf4, 0x21, 0x00


	//----- nvinfo : EIATTR_KPARAM_INFO
	.align		4
.L_23:
        /*0068*/ 	.byte	0x04, 0x17
        /*006a*/ 	.short	(.L_25 - .L_24)
.L_24:
        /*006c*/ 	.word	0x00000000
        /*0070*/ 	.short	0x0000
        /*0072*/ 	.short	0x0000
        /*0074*/ 	.byte	0x00, 0xf4, 0x21, 0x00


	//----- nvinfo : EIATTR_SPARSE_MMA_MASK
	.align		4
.L_25:
        /*0078*/ 	.byte	0x03, 0x50
        /*007a*/ 	.short	0x0000


	//----- nvinfo : EIATTR_MAXREG_COUNT
	.align		4
        /*007c*/ 	.byte	0x03, 0x1b
        /*007e*/ 	.short	0x00ff


	//----- nvinfo : EIATTR_EXIT_INSTR_OFFSETS
	.align		4
        /*0080*/ 	.byte	0x04, 0x1c
        /*0082*/ 	.short	(.L_27 - .L_26)


	//   ....[0]....
.L_26:
        /*0084*/ 	.word	0x000002d0


	//----- nvinfo : EIATTR_REQNTID
	.align		4
.L_27:
        /*0088*/ 	.byte	0x04, 0x10
        /*008a*/ 	.short	(.L_29 - .L_28)
.L_28:
        /*008c*/ 	.word	0x00000080
        /*0090*/ 	.word	0x00000001
        /*0094*/ 	.word	0x00000001


	//----- nvinfo : EIATTR_CBANK_PARAM_SIZE
	.align		4
.L_29:
        /*0098*/ 	.byte	0x03, 0x19
        /*009a*/ 	.short	0x0034


	//----- nvinfo : EIATTR_PARAM_CBANK
	.align		4
        /*009c*/ 	.byte	0x04, 0x0a
        /*009e*/ 	.short	(.L_31 - .L_30)
	.align		4
.L_30:
        /*00a0*/ 	.word	index@(.nv.constant0.triton_poi_fused__native_batch_norm_legit_no_training_leaky_relu_6)
        /*00a4*/ 	.short	0x0210
        /*00a6*/ 	.short	0x0034


	//----- nvinfo : EIATTR_SW_WAR
	.align		4
.L_31:
        /*00a8*/ 	.byte	0x04, 0x36
        /*00aa*/ 	.short	(.L_33 - .L_32)
.L_32:
        /*00ac*/ 	.word	0x00000008
.L_33:


//--------------------- .nv.callgraph             --------------------------
	.section	.nv.callgraph,"",@"SHT_CUDA_CALLGRAPH"
	.align	4
	.sectionentsize	8
	.align		4
        /*0000*/ 	.word	0x00000000
	.align		4
        /*0004*/ 	.word	0xffffffff
	.align		4
        /*0008*/ 	.word	0x00000000
	.align		4
        /*000c*/ 	.word	0xfffffffe
	.align		4
        /*0010*/ 	.word	0x00000000
	.align		4
        /*0014*/ 	.word	0xfffffffd
	.align		4
        /*0018*/ 	.word	0x00000000
	.align		4
        /*001c*/ 	.word	0xfffffffc


//--------------------- .nv.constant4             --------------------------
	.section	.nv.constant4,"a",@progbits
	.align	8
	.align		8
.nv.constant4:
        /*0000*/ 	.dword	_$_str
	.align		8
        /*0008*/ 	.dword	_$_str_$_2


//--------------------- .text.triton_poi_fused__native_batch_norm_legit_no_training_leaky_relu_6 --------------------------
	.section	.text.triton_poi_fused__native_batch_norm_legit_no_training_leaky_relu_6,"ax",@progbits
	.align	128
        .global         triton_poi_fused__native_batch_norm_legit_no_training_leaky_relu_6
        .type           triton_poi_fused__native_batch_norm_legit_no_training_leaky_relu_6,@function
        .size           triton_poi_fused__native_batch_norm_legit_no_training_leaky_relu_6,(.L_x_1 - triton_poi_fused__native_batch_norm_legit_no_training_leaky_relu_6)
        .other          triton_poi_fused__native_batch_norm_legit_no_training_leaky_relu_6,@"STO_CUDA_ENTRY STV_DEFAULT"
triton_poi_fused__native_batch_norm_legit_no_training_leaky_relu_6:
.text.triton_poi_fused__native_batch_norm_legit_no_training_leaky_relu_6:
[----:B------:R-:W-:Y:S01]  /*0000*/  LDC R1, c[0x0][0x28] ;  /* 0x00000a00ff017b82 */ /* 0x000fe20000000800 */
[----:B------:R-:W1:Y:S07]  /*0010*/  S2R R0, SR_TID.X ;  /* 0x0000000000007919 */ /* 0x000e6e0000002100 */
[----:B------:R-:W2:Y:S01]  /*0020*/  LDC.64 R6, c[0x0][0x228] ;  /* 0x00008a00ff067b82 */ /* 0x000ea20000000a00 */
[----:B------:R-:W-:Y:S01]  /*0030*/  ULDC.64 UR4, c[0x0][0x208] ;  /* 0x0000820000047ab9 */ /* 0x000fe20000000a00 */
[----:B------:R-:W3:Y:S06]  /*0040*/  S2R R3, SR_CTAID.X ;  /* 0x0000000000037919 */ /* 0x000eec0000002500 */
[----:B------:R-:W4:Y:S08]  /*0050*/  LDC.64 R4, c[0x0][0x220] ;  /* 0x00008800ff047b82 */ /* 0x000f300000000a00 */
[----:B------:R-:W5:Y:S08]  /*0060*/  LDC.64 R8, c[0x0][0x230] ;  /* 0x00008c00ff087b82 */ /* 0x000f700000000a00 */
[----:B------:R-:W5:Y:S01]  /*0070*/  LDC.64 R10, c[0x0][0x238] ;  /* 0x00008e00ff0a7b82 */ /* 0x000f620000000a00 */
[----:B-1----:R-:W-:-:S02]  /*0080*/  LOP3.LUT R0, R0, 0x7f, RZ, 0xc0, !PT ;  /* 0x0000007f00007812 */ /* 0x002fc400078ec0ff */
[----:B---3--:R-:W-:Y:S02]  /*0090*/  SHF.R.S32.HI R2, RZ, 0x18, R3 ;  /* 0x00000018ff027819 */ /* 0x008fe40000011403 */
[----:B------:R-:W-:Y:S02]  /*00a0*/  LEA R0, R3, R0, 0x7 ;  /* 0x0000000003007211 */ /* 0x000fe400078e38ff */
[----:B------:R-:W-:-:S04]  /*00b0*/  SGXT R3, R2, 0x1 ;  /* 0x000000010203781a */ /* 0x000fc80000000200 */
[----:B------:R-:W-:-:S04]  /*00c0*/  LEA.HI R3, R3, R0, RZ, 0x5 ;  /* 0x0000000003037211 */ /* 0x000fc800078f28ff */
[----:B------:R-:W-:-:S04]  /*00d0*/  LOP3.LUT R3, R3, 0xffffffe0, RZ, 0xc0, !PT ;  /* 0xffffffe003037812 */ /* 0x000fc800078ec0ff */
[----:B------:R-:W-:Y:S02]  /*00e0*/  IADD3 R13, R0, -R3, RZ ;  /* 0x80000003000d7210 */ /* 0x000fe40007ffe0ff */
[----:B------:R-:W1:Y:S03]  /*00f0*/  LDC.64 R2, c[0x0][0x218] ;  /* 0x00008600ff027b82 */ /* 0x000e660000000a00 */
[----:B--2---:R-:W-:-:S06]  /*0100*/  IMAD.WIDE R6, R13, 0x4, R6 ;  /* 0x000000040d067825 */ /* 0x004fcc00078e0206 */
[----:B------:R-:W2:Y:S01]  /*0110*/  LDG.E.EL R6, desc[UR4][R6.64] ;  /* 0x0000000406067981 */ /* 0x000ea2000c2e1900 */
[----:B----4-:R-:W-:-:S04]  /*0120*/  IMAD.WIDE R4, R13, 0x4, R4 ;  /* 0x000000040d047825 */ /* 0x010fc800078e0204 */
[C---:B-----5:R-:W-:Y:S02]  /*0130*/  IMAD.WIDE R8, R13.reuse, 0x4, R8 ;  /* 0x000000040d087825 */ /* 0x060fe400078e0208 */
[----:B------:R3:W4:Y:S02]  /*0140*/  LDG.E.EL R5, desc[UR4][R4.64] ;  /* 0x0000000404057981 */ /* 0x000724000c2e1900 */
[----:B0-----:R-:W-:Y:S02]  /*0150*/  IMAD.WIDE R10, R13, 0x4, R10 ;  /* 0x000000040d0a7825 */ /* 0x001fe400078e020a */
[----:B------:R-:W5:Y:S02]  /*0160*/  LDG.E.EL R8, desc[UR4][R8.64] ;  /* 0x0000000408087981 */ /* 0x000f64000c2e1900 */
[----:B-1----:R-:W-:Y:S02]  /*0170*/  IMAD.WIDE R2, R0, 0x4, R2 ;  /* 0x0000000400027825 */ /* 0x002fe400078e0202 */
[----:B------:R-:W5:Y:S04]  /*0180*/  LDG.E.EL R11, desc[UR4][R10.64] ;  /* 0x000000040a0b7981 */ /* 0x000f68000c2e1900 */
[----:B------:R-:W4:Y:S01]  /*0190*/  LDG.E R2, desc[UR4][R2.64] ;  /* 0x0000000402027981 */ /* 0x000f22000c1e1900 */
[----:B---3--:R-:W-:Y:S01]  /*01a0*/  HFMA2.MMA R4, -RZ, RZ, 1.625, 0 ;  /* 0x3e800000ff047435 */ /* 0x008fe200000001ff */
[----:B--2---:R-:W-:-:S04]  /*01b0*/  FADD R6, R6, 9.9999997473787516356e-06 ;  /* 0x3727c5ac06067421 */ /* 0x004fc80000000000 */
[----:B------:R-:W0:Y:S02]  /*01c0*/  MUFU.SQRT R7, R6 ;  /* 0x0000000600077308 */ /* 0x000e240000002000 */
[C---:B0-----:R-:W-:Y:S02]  /*01d0*/  FSETP.GT.AND P0, PT, R7.reuse, 8.50705917302346158658e+37, PT ;  /* 0x7e8000000700780b */ /* 0x041fe40003f04000 */
[----:B------:R-:W-:-:S11]  /*01e0*/  FSETP.GEU.AND P1, PT, R7, 1.175494350822287508e-38, PT ;  /* 0x008000000700780b */ /* 0x000fd60003f2e000 */
[----:B------:R-:W-:-:S04]  /*01f0*/  @P0 FMUL R7, R7, 0.25 ;  /* 0x3e80000007070820 */ /* 0x000fc80000400000 */
[----:B------:R-:W-:-:S06]  /*0200*/  @!P1 FMUL R7, R7, 16777216 ;  /* 0x4b80000007079820 */ /* 0x000fcc0000400000 */
[----:B------:R-:W0:Y:S01]  /*0210*/  MUFU.RCP R7, R7 ;  /* 0x0000000700077308 */ /* 0x000e220000001000 */
[----:B------:R-:W-:Y:S01]  /*0220*/  FSEL R4, R4, 1, P0 ;  /* 0x3f80000004047808 */ /* 0x000fe20000000000 */
[----:B----4-:R-:W-:Y:S02]  /*0230*/  FADD R5, R2, -R5 ;  /* 0x8000000502057221 */ /* 0x010fe40000000000 */
[----:B------:R-:W1:Y:S02]  /*0240*/  LDC.64 R2, c[0x0][0x210] ;  /* 0x00008400ff027b82 */ /* 0x000e640000000a00 */
[----:B------:R-:W-:-:S04]  /*0250*/  @!P1 FMUL R4, R4, 16777216 ;  /* 0x4b80000004049820 */ /* 0x000fc80000400000 */
[----:B0-----:R-:W-:-:S04]  /*0260*/  FMUL R4, R7, R4 ;  /* 0x0000000407047220 */ /* 0x001fc80000400000 */
[----:B------:R-:W-:-:S04]  /*0270*/  FMUL R4, R5, R4 ;  /* 0x0000000405047220 */ /* 0x000fc80000400000 */
[----:B-----5:R-:W-:-:S05]  /*0280*/  FFMA R11, R8, R4, R11 ;  /* 0x00000004080b7223 */ /* 0x020fca000000000b */
[----:B------:R-:W-:Y:S01]  /*0290*/  FSETP.GT.AND P0, PT, R11, RZ, PT ;  /* 0x000000ff0b00720b */ /* 0x000fe20003f04000 */
[----:B-1----:R-:W-:-:S12]  /*02a0*/  IMAD.WIDE R2, R0, 0x4, R2 ;  /* 0x0000000400027825 */ /* 0x002fd800078e0202 */
[----:B------:R-:W-:-:S05]  /*02b0*/  @!P0 FMUL R11, R11, 0.10000000149011611938 ;  /* 0x3dcccccd0b0b8820 */ /* 0x000fca0000400000 */
[----:B------:R-:W-:Y:S01]  /*02c0*/  STG.E desc[UR4][R2.64], R11 ;  /* 0x0000000b02007986 */ /* 0x000fe2000c101904 */
[----:B------:R-:W-:Y:S05]  /*02d0*/  EXIT ;  /* 0x000000000000794d */ /* 0x000fea0003800000 */
.L_x_0:
[----:B------:R-:W-:-:S00]  /*02e0*/  BRA `(.L_x_0) ;  /* 0xfffffffc00fc7947 */ /* 0x000fc0000383ffff */
[----:B------:R-:W-:-:S00]  /*02f0*/  NOP ;  /* 0x0000000000007918 */ /* 0x000fc00000000000 */
        /* <DEDUP_REMOVED lines=8> */
.L_x_1:


//--------------------- .nv.global.init           --------------------------
	.section	.nv.global.init,"aw",@progbits
.nv.global.init:
	.type		_$_str,@object
	.size		_$_str,(_$_str_$_2 - _$_str)
_$_str:
        /*0000*/ 	.byte	0x5f, 0x5f, 0x43, 0x55, 0x44, 0x41, 0x5f, 0x46, 0x54, 0x5a, 0x00
	.type		_$_str_$_2,@object
	.size		_$_str_$_2,(.L_1 - _$_str_$_2)
_$_str_$_2:
        /*000b*/ 	.byte	0x5f, 0x5f, 0x43, 0x55, 0x44, 0x41, 0x5f, 0x50, 0x52, 0x45, 0x43, 0x5f, 0x53, 0x51, 0x52, 0x54
        /*001b*/ 	.byte	0x00
.L_1:


//--------------------- .nv.constant0.triton_poi_fused__native_batch_norm_legit_no_training_leaky_relu_6 --------------------------
	.section	.nv.constant0.triton_poi_fused__native_batch_norm_legit_no_training_leaky_relu_6,"a",@progbits
	.sectionflags	@""
	.align	4
.nv.constant0.triton_poi_fused__native_batch_norm_legit_no_training_leaky_relu_6:
	.zero		580
